//
// Generated by NVIDIA NVVM Compiler
//
// Compiler Build ID: CL-36424714
// Cuda compilation tools, release 13.0, V13.0.88
// Based on NVVM 20.0.0
//

.version 9.0
.target sm_100
.address_size 64

	// .globl	_Z3addPiS_S_

.visible .entry _Z3addPiS_S_(
	.param .u64 .ptr .align 1 _Z3addPiS_S__param_0,
	.param .u64 .ptr .align 1 _Z3addPiS_S__param_1,
	.param .u64 .ptr .align 1 _Z3addPiS_S__param_2
)
{
	.reg .pred 	%p<2>;
	.reg .b32 	%r<8>;
	.reg .b64 	%rd<11>;

	ld.param.u64 	%rd1, [_Z3addPiS_S__param_0];
	ld.param.u64 	%rd2, [_Z3addPiS_S__param_1];
	ld.param.u64 	%rd3, [_Z3addPiS_S__param_2];
	mov.u32 	%r2, %ctaid.x;
	mov.u32 	%r3, %ntid.x;
	mov.u32 	%r4, %tid.x;
	mad.lo.s32 	%r1, %r2, %r3, %r4;
	setp.gt.s32 	%p1, %r1, 99;
	@%p1 bra 	$L__BB0_2;
	cvta.to.global.u64 	%rd4, %rd1;
	cvta.to.global.u64 	%rd5, %rd2;
	cvta.to.global.u64 	%rd6, %rd3;
	mul.wide.s32 	%rd7, %r1, 4;
	add.s64 	%rd8, %rd4, %rd7;
	ld.global.u32 	%r5, [%rd8];
	add.s64 	%rd9, %rd5, %rd7;
	ld.global.u32 	%r6, [%rd9];
	add.s32 	%r7, %r6, %r5;
	add.s64 	%rd10, %rd6, %rd7;
	st.global.u32 	[%rd10], %r7;
$L__BB0_2:
	ret;

}


// ===== COMPILED SASS (sm_100) =====

	.target	sm_100

	.elftype	@"ET_EXEC"


//--------------------- .note.nv.tkinfo           --------------------------
	.section	.note.nv.tkinfo,"",@"SHT_NOTE"
	.sectionflags	@"SHF_NOTE_NV_TKINFO"
	.tkinfo
        /*0018*/ 	.word	0x00000002
        /*0030*/ 	.string	""
        /*0030*/ 	.string	"ptxas"
        /*0030*/ 	.string	"Cuda compilation tools, release 13.0, V13.0.88"
        /*0030*/ 	.string	"Build cuda_13.0.r13.0/compiler.36424714_0"
        /*0030*/ 	.string	"-arch sm_100 -m 64 "



//--------------------- .note.nv.cuinfo           --------------------------
	.section	.note.nv.cuinfo,"",@"SHT_NOTE"
	.sectionflags	@"SHF_NOTE_NV_CUINFO"
        /*0018*/ 	.short	0x0002
        /*001a*/ 	.short	0x0064
        /*001c*/ 	.short	0x0082
	.zero		2


//--------------------- .nv.info                  --------------------------
	.section	.nv.info,"",@"SHT_CUDA_INFO"
	.align	4


	//----- nvinfo : EIATTR_REGCOUNT
	.align		4
        /*0000*/ 	.byte	0x04, 0x2f
        /*0002*/ 	.short	(.L_1 - .L_0)
	.align		4
.L_0:
        /*0004*/ 	.word	index@(_Z3addPiS_S_)
        /*0008*/ 	.word	0x0000000c


	//----- nvinfo : EIATTR_FRAME_SIZE
	.align		4
.L_1:
        /*000c*/ 	.byte	0x04, 0x11
        /*000e*/ 	.short	(.L_3 - .L_2)
	.align		4
.L_2:
        /*0010*/ 	.word	index@(_Z3addPiS_S_)
        /*0014*/ 	.word	0x00000000


	//----- nvinfo : EIATTR_MIN_STACK_SIZE
	.align		4
.L_3:
        /*0018*/ 	.byte	0x04, 0x12
        /*001a*/ 	.short	(.L_5 - .L_4)
	.align		4
.L_4:
        /*001c*/ 	.word	index@(_Z3addPiS_S_)
        /*0020*/ 	.word	0x00000000
.L_5:


//--------------------- .nv.compat                --------------------------
	.section	.nv.compat,"",@"SHT_CUDA_COMPAT_INFO"
	.align	4
        /*0000*/ 	.byte	0x02, 0x09, 0x00, 0x00, 0x02, 0x02, 0x01, 0x00, 0x02, 0x05, 0x05, 0x00, 0x03, 0x07, 0x01, 0x01
        /*0010*/ 	.byte	0x02, 0x03, 0x00, 0x00, 0x02, 0x06, 0x01, 0x00, 0x04, 0x0b, 0x08, 0x00, 0x09, 0x00, 0x00, 0x00
        /*0020*/ 	.byte	0x00, 0x00, 0x00, 0x00


//--------------------- .nv.info._Z3addPiS_S_     --------------------------
	.section	.nv.info._Z3addPiS_S_,"",@"SHT_CUDA_INFO"
	.sectionflags	@""
	.align	4


	//----- nvinfo : EIATTR_CUDA_API_VERSION
	.align		4
        /*0000*/ 	.byte	0x04, 0x37
        /*0002*/ 	.short	(.L_7 - .L_6)
.L_6:
        /*0004*/ 	.word	0x00000082


	//----- nvinfo : EIATTR_KPARAM_INFO
	.align		4
.L_7:
        /*0008*/ 	.byte	0x04, 0x17
        /*000a*/ 	.short	(.L_9 - .L_8)
.L_8:
        /*000c*/ 	.word	0x00000000
        /*0010*/ 	.short	0x0002
        /*0012*/ 	.short	0x0010
        /*0014*/ 	.byte	0x00, 0xf5, 0x21, 0x00


	//----- nvinfo : EIATTR_KPARAM_INFO
	.align		4
.L_9:
        /*0018*/ 	.byte	0x04, 0x17
        /*001a*/ 	.short	(.L_11 - .L_10)
.L_10:
        /*001c*/ 	.word	0x00000000
        /*0020*/ 	.short	0x0001
        /*0022*/ 	.short	0x0008
        /*0024*/ 	.byte	0x00, 0xf5, 0x21, 0x00


	//----- nvinfo : EIATTR_KPARAM_INFO
	.align		4
.L_11:
        /*0028*/ 	.byte	0x04, 0x17
        /*002a*/ 	.short	(.L_13 - .L_12)
.L_12:
        /*002c*/ 	.word	0x00000000
        /*0030*/ 	.short	0x0000
        /*0032*/ 	.short	0x0000
        /*0034*/ 	.byte	0x00, 0xf5, 0x21, 0x00


	//----- nvinfo : EIATTR_SPARSE_MMA_MASK
	.align		4
.L_13:
        /*0038*/ 	.byte	0x03, 0x50
        /*003a*/ 	.short	0x0000


	//----- nvinfo : EIATTR_MAXREG_COUNT
	.align		4
        /*003c*/ 	.byte	0x03, 0x1b
        /*003e*/ 	.short	0x00ff


	//----- nvinfo : EIATTR_MERCURY_ISA_VERSION
	.align		4
        /*0040*/ 	.byte	0x03, 0x5f
        /*0042*/ 	.short	0x0101


	//----- nvinfo : EIATTR_VRC_CTA_INIT_COUNT
	.align		4
        /*0044*/ 	.byte	0x02, 0x4a
	.zero		1
	.zero		1


	//----- nvinfo : EIATTR_EXIT_INSTR_OFFSETS
	.align		4
        /*0048*/ 	.byte	0x04, 0x1c
        /*004a*/ 	.short	(.L_15 - .L_14)


	//   ....[0]....
.L_14:
        /*004c*/ 	.word	0x00000060


	//   ....[1]....
        /*0050*/ 	.word	0x00000120


	//----- nvinfo : EIATTR_CBANK_PARAM_SIZE
	.align		4
.L_15:
        /*0054*/ 	.byte	0x03, 0x19
        /*0056*/ 	.short	0x0018


	//----- nvinfo : EIATTR_PARAM_CBANK
	.align		4
        /*0058*/ 	.byte	0x04, 0x0a
        /*005a*/ 	.short	(.L_17 - .L_16)
	.align		4
.L_16:
        /*005c*/ 	.word	index@(.nv.constant0._Z3addPiS_S_)
        /*0060*/ 	.short	0x0380
        /*0062*/ 	.short	0x0018


	//----- nvinfo : EIATTR_SW_WAR
	.align		4
.L_17:
        /*0064*/ 	.byte	0x04, 0x36
        /*0066*/ 	.short	(.L_19 - .L_18)
.L_18:
        /*0068*/ 	.word	0x00000008
.L_19:


//--------------------- .nv.callgraph             --------------------------
	.section	.nv.callgraph,"",@"SHT_CUDA_CALLGRAPH"
	.align	4
	.sectionentsize	8
	.align		4
        /*0000*/ 	.word	0x00000000
	.align		4
        /*0004*/ 	.word	0xffffffff
	.align		4
        /*0008*/ 	.word	0x00000000
	.align		4
        /*000c*/ 	.word	0xfffffffe
	.align		4
        /*0010*/ 	.word	0x00000000
	.align		4
        /*0014*/ 	.word	0xfffffffd
	.align		4
        /*0018*/ 	.word	0x00000000
	.align		4
        /*001c*/ 	.word	0xfffffffc


//--------------------- .text._Z3addPiS_S_        --------------------------
	.section	.text._Z3addPiS_S_,"ax",@progbits
	.align	128
        .global         _Z3addPiS_S_
        .type           _Z3addPiS_S_,@function
        .size           _Z3addPiS_S_,(.L_x_1 - _Z3addPiS_S_)
        .other          _Z3addPiS_S_,@"STO_CUDA_ENTRY STV_DEFAULT"
_Z3addPiS_S_:
.text._Z3addPiS_S_:
[----:B------:R-:W-:Y:S01]  /*0000*/  LDC R1, c[0x0][0x37c] ;  /* 0x0000df00ff017b82 */ /* 0x000fe20000000800 */
[----:B------:R-:W0:Y:S07]  /*0010*/  S2R R0, SR_TID.X ;  /* 0x0000000000007919 */ /* 0x000e2e0000002100 */
[----:B------:R-:W0:Y:S08]  /*0020*/  S2UR UR4, SR_CTAID.X ;  /* 0x00000000000479c3 */ /* 0x000e300000002500 */
[----:B------:R-:W0:Y:S02]  /*0030*/  LDC R9, c[0x0][0x360] ;  /* 0x0000d800ff097b82 */ /* 0x000e240000000800 */
[----:B0-----:R-:W-:-:S05]  /*0040*/  IMAD R9, R9, UR4, R0 ;  /* 0x0000000409097c24 */ /* 0x001fca000f8e0200 */
[----:B------:R-:W-:-:S13]  /*0050*/  ISETP.GT.AND P0, PT, R9, 0x63, PT ;  /* 0x000000630900780c */ /* 0x000fda0003f04270 */
[----:B------:R-:W-:Y:S05]  /*0060*/  @P0 EXIT ;  /* 0x000000000000094d */ /* 0x000fea0003800000 */
[----:B------:R-:W0:Y:S01]  /*0070*/  LDC.64 R2, c[0x0][0x380] ;  /* 0x0000e000ff027b82 */ /* 0x000e220000000a00 */
[----:B------:R-:W1:Y:S07]  /*0080*/  LDCU.64 UR4, c[0x0][0x358] ;  /* 0x00006b00ff0477ac */ /* 0x000e6e0008000a00 */
[----:B------:R-:W2:Y:S08]  /*0090*/  LDC.64 R4, c[0x0][0x388] ;  /* 0x0000e200ff047b82 */ /* 0x000eb00000000a00 */
[----:B------:R-:W3:Y:S01]  /*00a0*/  LDC.64 R6, c[0x0][0x390] ;  /* 0x0000e400ff067b82 */ /* 0x000ee20000000a00 */
[----:B0-----:R-:W-:-:S06]  /*00b0*/  IMAD.WIDE R2, R9, 0x4, R2 ;  /* 0x0000000409027825 */ /* 0x001fcc00078e0202 */
[----:B-1----:R-:W4:Y:S01]  /*00c0*/  LDG.E R2, desc[UR4][R2.64] ;  /* 0x0000000402027981 */ /* 0x002f22000c1e1900 */
[----:B--2---:R-:W-:-:S06]  /*00d0*/  IMAD.WIDE R4, R9, 0x4, R4 ;  /* 0x0000000409047825 */ /* 0x004fcc00078e0204 */
[----:B------:R-:W4:Y:S01]  /*00e0*/  LDG.E R5, desc[UR4][R4.64] ;  /* 0x0000000404057981 */ /* 0x000f22000c1e1900 */
[----:B---3--:R-:W-:Y:S01]  /*00f0*/  IMAD.WIDE R6, R9, 0x4, R6 ;  /* 0x0000000409067825 */ /* 0x008fe200078e0206 */
[----:B----4-:R-:W-:-:S05]  /*0100*/  IADD3 R9, PT, PT, R2, R5, RZ ;  /* 0x0000000502097210 */ /* 0x010fca0007ffe0ff */
[----:B------:R-:W-:Y:S01]  /*0110*/  STG.E desc[UR4][R6.64], R9 ;  /* 0x0000000906007986 */ /* 0x000fe2000c101904 */
[----:B------:R-:W-:Y:S05]  /*0120*/  EXIT ;  /* 0x000000000000794d */ /* 0x000fea0003800000 */
.L_x_0:
[----:B------:R-:W-:-:S00]  /*0130*/  BRA `(.L_x_0) ;  /* 0xfffffffc00fc7947 */ /* 0x000fc0000383ffff */
[----:B------:R-:W-:-:S00]  /*0140*/  NOP ;  /* 0x0000000000007918 */ /* 0x000fc00000000000 */
        /* <DEDUP_REMOVED lines=11> */
.L_x_1:


//--------------------- .nv.shared.reserved.0     --------------------------
	.section	.nv.shared.reserved.0,"aw",@nobits
	.weak		__nv_reservedSMEM_offset_0_alias
	.size		__nv_reservedSMEM_offset_0_alias, 0, 64
	.other		__nv_reservedSMEM_offset_0_alias,@"STO_CUDA_RESERVED_SHARED STV_DEFAULT"
__nv_reservedSMEM_offset_0_alias:
	.zero		0
	.zero		64


//--------------------- .nv.constant0._Z3addPiS_S_ --------------------------
	.section	.nv.constant0._Z3addPiS_S_,"a",@progbits
	.sectionflags	@""
	.align	4
.nv.constant0._Z3addPiS_S_:
	.zero		920


//--------------------- SYMBOLS --------------------------

	.type		.nv.reservedSmem.offset0,@object
	.size		.nv.reservedSmem.offset0,0x4
